//
// Generated by NVIDIA NVVM Compiler
//
// Compiler Build ID: CL-36424714
// Cuda compilation tools, release 13.0, V13.0.88
// Based on NVVM 20.0.0
//

.version 9.0
.target sm_100
.address_size 64

	// .globl	generatePrimaryRay

.visible .entry generatePrimaryRay()
{


	ret;

}
	// .globl	exception
.visible .entry exception()
{


	ret;

}


// ===== COMPILED SASS (sm_100) =====

	.target	sm_100

	.elftype	@"ET_EXEC"


//--------------------- .note.nv.tkinfo           --------------------------
	.section	.note.nv.tkinfo,"",@"SHT_NOTE"
	.sectionflags	@"SHF_NOTE_NV_TKINFO"
	.tkinfo
        /*0018*/ 	.word	0x00000002
        /*0030*/ 	.string	""
        /*0030*/ 	.string	"ptxas"
        /*0030*/ 	.string	"Cuda compilation tools, release 13.0, V13.0.88"
        /*0030*/ 	.string	"Build cuda_13.0.r13.0/compiler.36424714_0"
        /*0030*/ 	.string	"-arch sm_100 -m 64 "



//--------------------- .note.nv.cuinfo           --------------------------
	.section	.note.nv.cuinfo,"",@"SHT_NOTE"
	.sectionflags	@"SHF_NOTE_NV_CUINFO"
        /*0018*/ 	.short	0x0002
        /*001a*/ 	.short	0x0064
        /*001c*/ 	.short	0x0082
	.zero		2


//--------------------- .nv.info                  --------------------------
	.section	.nv.info,"",@"SHT_CUDA_INFO"
	.align	4


	//----- nvinfo : EIATTR_REGCOUNT
	.align		4
        /*0000*/ 	.byte	0x04, 0x2f
        /*0002*/ 	.short	(.L_1 - .L_0)
	.align		4
.L_0:
        /*0004*/ 	.word	index@(generatePrimaryRay)
        /*0008*/ 	.word	0x00000004


	//----- nvinfo : EIATTR_FRAME_SIZE
	.align		4
.L_1:
        /*000c*/ 	.byte	0x04, 0x11
        /*000e*/ 	.short	(.L_3 - .L_2)
	.align		4
.L_2:
        /*0010*/ 	.word	index@(generatePrimaryRay)
        /*0014*/ 	.word	0x00000000


	//----- nvinfo : EIATTR_REGCOUNT
	.align		4
.L_3:
        /*0018*/ 	.byte	0x04, 0x2f
        /*001a*/ 	.short	(.L_5 - .L_4)
	.align		4
.L_4:
        /*001c*/ 	.word	index@(exception)
        /*0020*/ 	.word	0x00000004


	//----- nvinfo : EIATTR_FRAME_SIZE
	.align		4
.L_5:
        /*0024*/ 	.byte	0x04, 0x11
        /*0026*/ 	.short	(.L_7 - .L_6)
	.align		4
.L_6:
        /*0028*/ 	.word	index@(exception)
        /*002c*/ 	.word	0x00000000


	//----- nvinfo : EIATTR_MIN_STACK_SIZE
	.align		4
.L_7:
        /*0030*/ 	.byte	0x04, 0x12
        /*0032*/ 	.short	(.L_9 - .L_8)
	.align		4
.L_8:
        /*0034*/ 	.word	index@(exception)
        /*0038*/ 	.word	0x00000000


	//----- nvinfo : EIATTR_MIN_STACK_SIZE
	.align		4
.L_9:
        /*003c*/ 	.byte	0x04, 0x12
        /*003e*/ 	.short	(.L_11 - .L_10)
	.align		4
.L_10:
        /*0040*/ 	.word	index@(generatePrimaryRay)
        /*0044*/ 	.word	0x00000000
.L_11:


//--------------------- .nv.compat                --------------------------
	.section	.nv.compat,"",@"SHT_CUDA_COMPAT_INFO"
	.align	4
        /*0000*/ 	.byte	0x02, 0x09, 0x00, 0x00, 0x02, 0x02, 0x01, 0x00, 0x02, 0x05, 0x05, 0x00, 0x03, 0x07, 0x01, 0x01
        /*0010*/ 	.byte	0x02, 0x03, 0x00, 0x00, 0x02, 0x06, 0x01, 0x00, 0x04, 0x0b, 0x08, 0x00, 0x09, 0x00, 0x00, 0x00
        /*0020*/ 	.byte	0x00, 0x00, 0x00, 0x00


//--------------------- .nv.info.exception        --------------------------
	.section	.nv.info.exception,"",@"SHT_CUDA_INFO"
	.sectionflags	@""
	.align	4


	//----- nvinfo : EIATTR_CUDA_API_VERSION
	.align		4
        /*0000*/ 	.byte	0x04, 0x37
        /*0002*/ 	.short	(.L_13 - .L_12)
.L_12:
        /*0004*/ 	.word	0x00000082


	//----- nvinfo : EIATTR_SPARSE_MMA_MASK
	.align		4
.L_13:
        /*0008*/ 	.byte	0x03, 0x50
        /*000a*/ 	.short	0x0000


	//----- nvinfo : EIATTR_MAXREG_COUNT
	.align		4
        /*000c*/ 	.byte	0x03, 0x1b
        /*000e*/ 	.short	0x00ff


	//----- nvinfo : EIATTR_MERCURY_ISA_VERSION
	.align		4
        /*0010*/ 	.byte	0x03, 0x5f
        /*0012*/ 	.short	0x0101


	//----- nvinfo : EIATTR_VRC_CTA_INIT_COUNT
	.align		4
        /*0014*/ 	.byte	0x02, 0x4a
	.zero		1
	.zero		1


	//----- nvinfo : EIATTR_EXIT_INSTR_OFFSETS
	.align		4
        /*0018*/ 	.byte	0x04, 0x1c
        /*001a*/ 	.short	(.L_15 - .L_14)


	//   ....[0]....
.L_14:
        /*001c*/ 	.word	0x00000010


	//----- nvinfo : EIATTR_SW_WAR
	.align		4
.L_15:
        /*0020*/ 	.byte	0x04, 0x36
        /*0022*/ 	.short	(.L_17 - .L_16)
.L_16:
        /*0024*/ 	.word	0x00000008
.L_17:


//--------------------- .nv.info.generatePrimaryRay --------------------------
	.section	.nv.info.generatePrimaryRay,"",@"SHT_CUDA_INFO"
	.sectionflags	@""
	.align	4


	//----- nvinfo : EIATTR_CUDA_API_VERSION
	.align		4
        /*0000*/ 	.byte	0x04, 0x37
        /*0002*/ 	.short	(.L_19 - .L_18)
.L_18:
        /*0004*/ 	.word	0x00000082


	//----- nvinfo : EIATTR_SPARSE_MMA_MASK
	.align		4
.L_19:
        /*0008*/ 	.byte	0x03, 0x50
        /*000a*/ 	.short	0x0000


	//----- nvinfo : EIATTR_MAXREG_COUNT
	.align		4
        /*000c*/ 	.byte	0x03, 0x1b
        /*000e*/ 	.short	0x00ff


	//----- nvinfo : EIATTR_MERCURY_ISA_VERSION
	.align		4
        /*0010*/ 	.byte	0x03, 0x5f
        /*0012*/ 	.short	0x0101


	//----- nvinfo : EIATTR_VRC_CTA_INIT_COUNT
	.align		4
        /*0014*/ 	.byte	0x02, 0x4a
	.zero		1
	.zero		1


	//----- nvinfo : EIATTR_EXIT_INSTR_OFFSETS
	.align		4
        /*0018*/ 	.byte	0x04, 0x1c
        /*001a*/ 	.short	(.L_21 - .L_20)


	//   ....[0]....
.L_20:
        /*001c*/ 	.word	0x00000010


	//----- nvinfo : EIATTR_SW_WAR
	.align		4
.L_21:
        /*0020*/ 	.byte	0x04, 0x36
        /*0022*/ 	.short	(.L_23 - .L_22)
.L_22:
        /*0024*/ 	.word	0x00000008
.L_23:


//--------------------- .nv.callgraph             --------------------------
	.section	.nv.callgraph,"",@"SHT_CUDA_CALLGRAPH"
	.align	4
	.sectionentsize	8
	.align		4
        /*0000*/ 	.word	0x00000000
	.align		4
        /*0004*/ 	.word	0xffffffff
	.align		4
        /*0008*/ 	.word	0x00000000
	.align		4
        /*000c*/ 	.word	0xfffffffe
	.align		4
        /*0010*/ 	.word	0x00000000
	.align		4
        /*0014*/ 	.word	0xfffffffd
	.align		4
        /*0018*/ 	.word	0x00000000
	.align		4
        /*001c*/ 	.word	0xfffffffc


//--------------------- .text.exception           --------------------------
	.section	.text.exception,"ax",@progbits
	.align	128
        .global         exception
        .type           exception,@function
        .size           exception,(.L_x_2 - exception)
        .other          exception,@"STO_CUDA_ENTRY STV_DEFAULT"
exception:
.text.exception:
[----:B------:R-:W-:Y:S01]  /*0000*/  LDC R1, c[0x0][0x37c] ;  /* 0x0000df00ff017b82 */ /* 0x000fe20000000800 */
[----:B------:R-:W-:Y:S05]  /*0010*/  EXIT ;  /* 0x000000000000794d */ /* 0x000fea0003800000 */
.L_x_0:
[----:B------:R-:W-:-:S00]  /*0020*/  BRA `(.L_x_0) ;  /* 0xfffffffc00fc7947 */ /* 0x000fc0000383ffff */
[----:B------:R-:W-:-:S00]  /*0030*/  NOP ;  /* 0x0000000000007918 */ /* 0x000fc00000000000 */
        /* <DEDUP_REMOVED lines=12> */
.L_x_2:


//--------------------- .text.generatePrimaryRay  --------------------------
	.section	.text.generatePrimaryRay,"ax",@progbits
	.align	128
        .global         generatePrimaryRay
        .type           generatePrimaryRay,@function
        .size           generatePrimaryRay,(.L_x_3 - generatePrimaryRay)
        .other          generatePrimaryRay,@"STO_CUDA_ENTRY STV_DEFAULT"
generatePrimaryRay:
.text.generatePrimaryRay:
[----:B------:R-:W-:Y:S01]  /*0000*/  LDC R1, c[0x0][0x37c] ;  /* 0x0000df00ff017b82 */ /* 0x000fe20000000800 */
[----:B------:R-:W-:Y:S05]  /*0010*/  EXIT ;  /* 0x000000000000794d */ /* 0x000fea0003800000 */
.L_x_1:
        /* <DEDUP_REMOVED lines=14> */
.L_x_3:


//--------------------- .nv.shared.reserved.0     --------------------------
	.section	.nv.shared.reserved.0,"aw",@nobits
	.weak		__nv_reservedSMEM_offset_0_alias
	.size		__nv_reservedSMEM_offset_0_alias, 0, 64
	.other		__nv_reservedSMEM_offset_0_alias,@"STO_CUDA_RESERVED_SHARED STV_DEFAULT"
__nv_reservedSMEM_offset_0_alias:
	.zero		0
	.zero		64


//--------------------- .nv.constant0.exception   --------------------------
	.section	.nv.constant0.exception,"a",@progbits
	.sectionflags	@""
	.align	4
.nv.constant0.exception:
	.zero		896


//--------------------- .nv.constant0.generatePrimaryRay --------------------------
	.section	.nv.constant0.generatePrimaryRay,"a",@progbits
	.sectionflags	@""
	.align	4
.nv.constant0.generatePrimaryRay:
	.zero		896


//--------------------- SYMBOLS --------------------------

	.type		.nv.reservedSmem.offset0,@object
	.size		.nv.reservedSmem.offset0,0x4
